//
// Generated by NVIDIA NVVM Compiler
//
// Compiler Build ID: CL-36424714
// Cuda compilation tools, release 13.0, V13.0.88
// Based on NVVM 20.0.0
//

.version 9.0
.target sm_100
.address_size 64

	// .globl	_Z6kernelPc
.extern .func  (.param .b32 func_retval0) vprintf
(
	.param .b64 vprintf_param_0,
	.param .b64 vprintf_param_1
)
;
.global .align 1 .b8 $str[32] = {37, 100, 32, 37, 100, 32, 116, 91, 37, 100, 93, 91, 37, 100, 93, 32, 45, 32, 116, 91, 37, 100, 93, 91, 37, 100, 93, 61, 37, 100, 10};

.visible .entry _Z6kernelPc(
	.param .u64 .ptr .align 1 _Z6kernelPc_param_0
)
{
	.local .align 8 .b8 	__local_depot0[32];
	.reg .b64 	%SP;
	.reg .b64 	%SPL;
	.reg .b32 	%r<13>;
	.reg .b64 	%rd<5>;

	mov.u64 	%SPL, __local_depot0;
	cvta.local.u64 	%SP, %SPL;
	add.u64 	%rd1, %SP, 0;
	add.u64 	%rd2, %SPL, 0;
	mov.u32 	%r1, %ctaid.x;
	mov.u32 	%r2, %ntid.x;
	mov.u32 	%r3, %tid.x;
	mad.lo.s32 	%r4, %r1, %r2, %r3;
	mov.u32 	%r5, %ctaid.y;
	mov.u32 	%r6, %ntid.y;
	mov.u32 	%r7, %tid.y;
	mad.lo.s32 	%r8, %r5, %r6, %r7;
	shl.b32 	%r9, %r8, 3;
	add.s32 	%r10, %r9, %r4;
	st.local.v2.u32 	[%rd2], {%r1, %r2};
	st.local.v2.u32 	[%rd2+8], {%r3, %r7};
	st.local.v2.u32 	[%rd2+16], {%r4, %r8};
	st.local.u32 	[%rd2+24], %r10;
	mov.u64 	%rd3, $str;
	cvta.global.u64 	%rd4, %rd3;
	{ // callseq 0, 0
	.param .b64 param0;
	st.param.b64 	[param0], %rd4;
	.param .b64 param1;
	st.param.b64 	[param1], %rd1;
	.param .b32 retval0;
	call.uni (retval0), 
	vprintf, 
	(
	param0, 
	param1
	);
	ld.param.b32 	%r11, [retval0];
	} // callseq 0
	ret;

}


// ===== COMPILED SASS (sm_100) =====

	.target	sm_100

	.elftype	@"ET_EXEC"


//--------------------- .note.nv.tkinfo           --------------------------
	.section	.note.nv.tkinfo,"",@"SHT_NOTE"
	.sectionflags	@"SHF_NOTE_NV_TKINFO"
	.tkinfo
        /*0018*/ 	.word	0x00000002
        /*0030*/ 	.string	""
        /*0030*/ 	.string	"ptxas"
        /*0030*/ 	.string	"Cuda compilation tools, release 13.0, V13.0.88"
        /*0030*/ 	.string	"Build cuda_13.0.r13.0/compiler.36424714_0"
        /*0030*/ 	.string	"-arch sm_100 -m 64 "



//--------------------- .note.nv.cuinfo           --------------------------
	.section	.note.nv.cuinfo,"",@"SHT_NOTE"
	.sectionflags	@"SHF_NOTE_NV_CUINFO"
        /*0018*/ 	.short	0x0002
        /*001a*/ 	.short	0x0064
        /*001c*/ 	.short	0x0082
	.zero		2


//--------------------- .nv.info                  --------------------------
	.section	.nv.info,"",@"SHT_CUDA_INFO"
	.align	4


	//----- nvinfo : EIATTR_REGCOUNT
	.align		4
        /*0000*/ 	.byte	0x04, 0x2f
        /*0002*/ 	.short	(.L_2 - .L_1)
	.align		4
.L_1:
        /*0004*/ 	.word	index@(_Z6kernelPc)
        /*0008*/ 	.word	0x00000018


	//----- nvinfo : EIATTR_FRAME_SIZE
	.align		4
.L_2:
        /*000c*/ 	.byte	0x04, 0x11
        /*000e*/ 	.short	(.L_4 - .L_3)
	.align		4
.L_3:
        /*0010*/ 	.word	index@(_Z6kernelPc)
        /*0014*/ 	.word	0x00000020


	//----- nvinfo : EIATTR_MIN_STACK_SIZE
	.align		4
.L_4:
        /*0018*/ 	.byte	0x04, 0x12
        /*001a*/ 	.short	(.L_6 - .L_5)
	.align		4
.L_5:
        /*001c*/ 	.word	index@(_Z6kernelPc)
        /*0020*/ 	.word	0x00000020
.L_6:


//--------------------- .nv.compat                --------------------------
	.section	.nv.compat,"",@"SHT_CUDA_COMPAT_INFO"
	.align	4
        /*0000*/ 	.byte	0x02, 0x09, 0x00, 0x00, 0x02, 0x02, 0x01, 0x00, 0x02, 0x05, 0x05, 0x00, 0x03, 0x07, 0x01, 0x01
        /*0010*/ 	.byte	0x02, 0x03, 0x00, 0x00, 0x02, 0x06, 0x01, 0x00, 0x04, 0x0b, 0x08, 0x00, 0x09, 0x00, 0x00, 0x00
        /*0020*/ 	.byte	0x00, 0x00, 0x00, 0x00


//--------------------- .nv.info._Z6kernelPc      --------------------------
	.section	.nv.info._Z6kernelPc,"",@"SHT_CUDA_INFO"
	.sectionflags	@""
	.align	4


	//----- nvinfo : EIATTR_CUDA_API_VERSION
	.align		4
        /*0000*/ 	.byte	0x04, 0x37
        /*0002*/ 	.short	(.L_8 - .L_7)
.L_7:
        /*0004*/ 	.word	0x00000082


	//----- nvinfo : EIATTR_KPARAM_INFO
	.align		4
.L_8:
        /*0008*/ 	.byte	0x04, 0x17
        /*000a*/ 	.short	(.L_10 - .L_9)
.L_9:
        /*000c*/ 	.word	0x00000000
        /*0010*/ 	.short	0x0000
        /*0012*/ 	.short	0x0000
        /*0014*/ 	.byte	0x00, 0xf5, 0x21, 0x00


	//----- nvinfo : EIATTR_SPARSE_MMA_MASK
	.align		4
.L_10:
        /*0018*/ 	.byte	0x03, 0x50
        /*001a*/ 	.short	0x0000


	//----- nvinfo : EIATTR_MAXREG_COUNT
	.align		4
        /*001c*/ 	.byte	0x03, 0x1b
        /*001e*/ 	.short	0x00ff


	//----- nvinfo : EIATTR_EXTERNS
	.align		4
        /*0020*/ 	.byte	0x04, 0x0f
        /*0022*/ 	.short	(.L_12 - .L_11)


	//   ....[0]....
	.align		4
.L_11:
        /*0024*/ 	.word	index@(vprintf)


	//----- nvinfo : EIATTR_MERCURY_ISA_VERSION
	.align		4
.L_12:
        /*0028*/ 	.byte	0x03, 0x5f
        /*002a*/ 	.short	0x0101


	//----- nvinfo : EIATTR_VRC_CTA_INIT_COUNT
	.align		4
        /*002c*/ 	.byte	0x02, 0x4a
	.zero		1
	.zero		1


	//----- nvinfo : EIATTR_SYSCALL_OFFSETS
	.align		4
        /*0030*/ 	.byte	0x04, 0x46
        /*0032*/ 	.short	(.L_14 - .L_13)


	//   ....[0]....
.L_13:
        /*0034*/ 	.word	0x00000190


	//----- nvinfo : EIATTR_EXIT_INSTR_OFFSETS
	.align		4
.L_14:
        /*0038*/ 	.byte	0x04, 0x1c
        /*003a*/ 	.short	(.L_16 - .L_15)


	//   ....[0]....
.L_15:
        /*003c*/ 	.word	0x000001a0


	//----- nvinfo : EIATTR_CBANK_PARAM_SIZE
	.align		4
.L_16:
        /*0040*/ 	.byte	0x03, 0x19
        /*0042*/ 	.short	0x0008


	//----- nvinfo : EIATTR_PARAM_CBANK
	.align		4
        /*0044*/ 	.byte	0x04, 0x0a
        /*0046*/ 	.short	(.L_18 - .L_17)
	.align		4
.L_17:
        /*0048*/ 	.word	index@(.nv.constant0._Z6kernelPc)
        /*004c*/ 	.short	0x0380
        /*004e*/ 	.short	0x0008


	//----- nvinfo : EIATTR_SW_WAR
	.align		4
.L_18:
        /*0050*/ 	.byte	0x04, 0x36
        /*0052*/ 	.short	(.L_20 - .L_19)
.L_19:
        /*0054*/ 	.word	0x00000008
.L_20:


//--------------------- .nv.callgraph             --------------------------
	.section	.nv.callgraph,"",@"SHT_CUDA_CALLGRAPH"
	.align	4
	.sectionentsize	8
	.align		4
        /*0000*/ 	.word	0x00000000
	.align		4
        /*0004*/ 	.word	0xffffffff
	.align		4
        /*0008*/ 	.word	index@(_Z6kernelPc)
	.align		4
        /*000c*/ 	.word	index@(vprintf)
	.align		4
        /*0010*/ 	.word	0x00000000
	.align		4
        /*0014*/ 	.word	0xfffffffe
	.align		4
        /*0018*/ 	.word	0x00000000
	.align		4
        /*001c*/ 	.word	0xfffffffd
	.align		4
        /*0020*/ 	.word	0x00000000
	.align		4
        /*0024*/ 	.word	0xfffffffc


//--------------------- .nv.constant4             --------------------------
	.section	.nv.constant4,"a",@progbits
	.align	8
	.align		8
.nv.constant4:
        /*0000*/ 	.dword	vprintf
	.align		8
        /*0008*/ 	.dword	$str


//--------------------- .text._Z6kernelPc         --------------------------
	.section	.text._Z6kernelPc,"ax",@progbits
	.align	128
        .global         _Z6kernelPc
        .type           _Z6kernelPc,@function
        .size           _Z6kernelPc,(.L_x_2 - _Z6kernelPc)
        .other          _Z6kernelPc,@"STO_CUDA_ENTRY STV_DEFAULT"
_Z6kernelPc:
.text._Z6kernelPc:
[----:B------:R-:W0:Y:S01]  /*0000*/  LDC R1, c[0x0][0x37c] ;  /* 0x0000df00ff017b82 */ /* 0x000e220000000800 */
[----:B------:R-:W1:Y:S01]  /*0010*/  S2R R10, SR_CTAID.X ;  /* 0x00000000000a7919 */ /* 0x000e620000002500 */
[----:B------:R-:W2:Y:S06]  /*0020*/  LDCU UR5, c[0x0][0x2fc] ;  /* 0x00005f80ff0577ac */ /* 0x000eac0008000800 */
[----:B------:R-:W1:Y:S01]  /*0030*/  LDC R11, c[0x0][0x360] ;  /* 0x0000d800ff0b7b82 */ /* 0x000e620000000800 */
[----:B------:R-:W-:Y:S01]  /*0040*/  MOV R8, 0x0 ;  /* 0x0000000000087802 */ /* 0x000fe20000000f00 */
[----:B------:R-:W3:Y:S01]  /*0050*/  S2R R12, SR_TID.X ;  /* 0x00000000000c7919 */ /* 0x000ee20000002100 */
[----:B0-----:R-:W-:Y:S01]  /*0060*/  VIADD R1, R1, 0xffffffe0 ;  /* 0xffffffe001017836 */ /* 0x001fe20000000000 */
[----:B------:R-:W0:Y:S01]  /*0070*/  LDCU.64 UR6, c[0x4][0x8] ;  /* 0x01000100ff0677ac */ /* 0x000e220008000a00 */
[----:B------:R-:W4:Y:S03]  /*0080*/  S2R R13, SR_TID.Y ;  /* 0x00000000000d7919 */ /* 0x000f260000002200 */
[----:B------:R-:W5:Y:S08]  /*0090*/  S2UR UR4, SR_CTAID.Y ;  /* 0x00000000000479c3 */ /* 0x000f700000002600 */
[----:B------:R-:W5:Y:S01]  /*00a0*/  LDC R0, c[0x0][0x364] ;  /* 0x0000d900ff007b82 */ /* 0x000f620000000800 */
[----:B0-----:R-:W-:Y:S01]  /*00b0*/  IMAD.U32 R4, RZ, RZ, UR6 ;  /* 0x00000006ff047e24 */ /* 0x001fe2000f8e00ff */
[----:B------:R-:W-:-:S06]  /*00c0*/  MOV R5, UR7 ;  /* 0x0000000700057c02 */ /* 0x000fcc0008000f00 */
[----:B------:R-:W0:Y:S01]  /*00d0*/  LDC.64 R8, c[0x4][R8] ;  /* 0x0100000008087b82 */ /* 0x000e220000000a00 */
[----:B-1----:R1:W-:Y:S01]  /*00e0*/  STL.64 [R1], R10 ;  /* 0x0000000a01007387 */ /* 0x0023e20000100a00 */
[----:B---3--:R-:W-:-:S03]  /*00f0*/  IMAD R2, R10, R11, R12 ;  /* 0x0000000b0a027224 */ /* 0x008fc600078e020c */
[----:B----4-:R1:W-:Y:S01]  /*0100*/  STL.64 [R1+0x8], R12 ;  /* 0x0000080c01007387 */ /* 0x0103e20000100a00 */
[----:B-----5:R-:W-:Y:S01]  /*0110*/  IMAD R3, R0, UR4, R13 ;  /* 0x0000000400037c24 */ /* 0x020fe2000f8e020d */
[----:B------:R-:W3:Y:S04]  /*0120*/  LDCU UR4, c[0x0][0x2f8] ;  /* 0x00005f00ff0477ac */ /* 0x000ee80008000800 */
[----:B------:R-:W-:Y:S01]  /*0130*/  LEA R0, R3, R2, 0x3 ;  /* 0x0000000203007211 */ /* 0x000fe200078e18ff */
[----:B------:R1:W-:Y:S04]  /*0140*/  STL.64 [R1+0x10], R2 ;  /* 0x0000100201007387 */ /* 0x0003e80000100a00 */
[----:B------:R1:W-:Y:S01]  /*0150*/  STL [R1+0x18], R0 ;  /* 0x0000180001007387 */ /* 0x0003e20000100800 */
[----:B---3--:R-:W-:-:S05]  /*0160*/  IADD3 R6, P0, PT, R1, UR4, RZ ;  /* 0x0000000401067c10 */ /* 0x008fca000ff1e0ff */
[----:B012---:R-:W-:-:S08]  /*0170*/  IMAD.X R7, RZ, RZ, UR5, P0 ;  /* 0x00000005ff077e24 */ /* 0x007fd000080e06ff */
[----:B------:R-:W-:-:S07]  /*0180*/  LEPC R20, `(.L_x_0) ;  /* 0x000000001014794e */ /* 0x000fce0000000000 */
[----:B------:R-:W-:Y:S05]  /*0190*/  CALL.ABS.NOINC R8 ;  /* 0x0000000008007343 */ /* 0x000fea0003c00000 */
.L_x_0:
[----:B------:R-:W-:Y:S05]  /*01a0*/  EXIT ;  /* 0x000000000000794d */ /* 0x000fea0003800000 */
.L_x_1:
[----:B------:R-:W-:-:S00]  /*01b0*/  BRA `(.L_x_1) ;  /* 0xfffffffc00fc7947 */ /* 0x000fc0000383ffff */
[----:B------:R-:W-:-:S00]  /*01c0*/  NOP ;  /* 0x0000000000007918 */ /* 0x000fc00000000000 */
        /* <DEDUP_REMOVED lines=11> */
.L_x_2:


//--------------------- .nv.global.init           --------------------------
	.section	.nv.global.init,"aw",@progbits
.nv.global.init:
	.type		$str,@object
	.size		$str,(.L_0 - $str)
$str:
        /*0000*/ 	.byte	0x25, 0x64, 0x20, 0x25, 0x64, 0x20, 0x74, 0x5b, 0x25, 0x64, 0x5d, 0x5b, 0x25, 0x64, 0x5d, 0x20
        /*0010*/ 	.byte	0x2d, 0x20, 0x74, 0x5b, 0x25, 0x64, 0x5d, 0x5b, 0x25, 0x64, 0x5d, 0x3d, 0x25, 0x64, 0x0a, 0x00
.L_0:


//--------------------- .nv.shared.reserved.0     --------------------------
	.section	.nv.shared.reserved.0,"aw",@nobits
	.weak		__nv_reservedSMEM_offset_0_alias
	.size		__nv_reservedSMEM_offset_0_alias, 0, 64
	.other		__nv_reservedSMEM_offset_0_alias,@"STO_CUDA_RESERVED_SHARED STV_DEFAULT"
__nv_reservedSMEM_offset_0_alias:
	.zero		0
	.zero		64


//--------------------- .nv.constant0._Z6kernelPc --------------------------
	.section	.nv.constant0._Z6kernelPc,"a",@progbits
	.sectionflags	@""
	.align	4
.nv.constant0._Z6kernelPc:
	.zero		904


//--------------------- SYMBOLS --------------------------

	.type		.nv.reservedSmem.offset0,@object
	.size		.nv.reservedSmem.offset0,0x4
	.type		vprintf,@function
